	.headerflags	@"EF_CUDA_TEXMODE_UNIFIED EF_CUDA_64BIT_ADDRESS EF_CUDA_ACCELERATORS EF_CUDA_SM90 EF_CUDA_VIRTUAL_SM(EF_CUDA_SM90)"
	.elftype	@"ET_EXEC"


//--------------------- .nv.info                  --------------------------
	.section	.nv.info,"",@"SHT_CUDA_INFO"
	.align	4


	//----- nvinfo : EIATTR_REGCOUNT
	.align		4
        /*0000*/ 	.byte	0x04, 0x2f
        /*0002*/ 	.short	(.L_1 - .L_0)
	.align		4
.L_0:
        /*0004*/ 	.word	index@(triton_poi_fused_native_group_norm_silu_18)
        /*0008*/ 	.word	0x00000014


	//----- nvinfo : EIATTR_MIN_STACK_SIZE
	.align		4
.L_1:
        /*000c*/ 	.byte	0x04, 0x12
        /*000e*/ 	.short	(.L_3 - .L_2)
	.align		4
.L_2:
        /*0010*/ 	.word	index@(triton_poi_fused_native_group_norm_silu_18)
        /*0014*/ 	.word	0x00000000


	//----- nvinfo : EIATTR_FRAME_SIZE
	.align		4
.L_3:
        /*0018*/ 	.byte	0x04, 0x11
        /*001a*/ 	.short	(.L_5 - .L_4)
	.align		4
.L_4:
        /*001c*/ 	.word	index@(triton_poi_fused_native_group_norm_silu_18)
        /*0020*/ 	.word	0x00000000


	//----- nvinfo : EIATTR_MIN_STACK_SIZE
	.align		4
.L_5:
        /*0024*/ 	.byte	0x04, 0x12
        /*0026*/ 	.short	(.L_7 - .L_6)
	.align		4
.L_6:
        /*0028*/ 	.word	index@(triton_poi_fused_native_group_norm_silu_18)
        /*002c*/ 	.word	0x00000000
.L_7:


//--------------------- .nv.info.triton_poi_fused_native_group_norm_silu_18 --------------------------
	.section	.nv.info.triton_poi_fused_native_group_norm_silu_18,"",@"SHT_CUDA_INFO"
	.sectionflags	@""
	.align	4


	//----- nvinfo : EIATTR_CUDA_API_VERSION
	.align		4
        /*0000*/ 	.byte	0x04, 0x37
        /*0002*/ 	.short	(.L_9 - .L_8)
.L_8:
        /*0004*/ 	.word	0x0000007c


	//----- nvinfo : EIATTR_KPARAM_INFO
	.align		4
.L_9:
        /*0008*/ 	.byte	0x04, 0x17
        /*000a*/ 	.short	(.L_11 - .L_10)
.L_10:
        /*000c*/ 	.word	0x00000000
        /*0010*/ 	.short	0x0006
        /*0012*/ 	.short	0x0030
        /*0014*/ 	.byte	0x00, 0xf0, 0x11, 0x00


	//----- nvinfo : EIATTR_KPARAM_INFO
	.align		4
.L_11:
        /*0018*/ 	.byte	0x04, 0x17
        /*001a*/ 	.short	(.L_13 - .L_12)
.L_12:
        /*001c*/ 	.word	0x00000000
        /*0020*/ 	.short	0x0005
        /*0022*/ 	.short	0x0028
        /*0024*/ 	.byte	0x00, 0xf4, 0x21, 0x00


	//----- nvinfo : EIATTR_KPARAM_INFO
	.align		4
.L_13:
        /*0028*/ 	.byte	0x04, 0x17
        /*002a*/ 	.short	(.L_15 - .L_14)
.L_14:
        /*002c*/ 	.word	0x00000000
        /*0030*/ 	.short	0x0004
        /*0032*/ 	.short	0x0020
        /*0034*/ 	.byte	0x00, 0xf4, 0x21, 0x00


	//----- nvinfo : EIATTR_KPARAM_INFO
	.align		4
.L_15:
        /*0038*/ 	.byte	0x04, 0x17
        /*003a*/ 	.short	(.L_17 - .L_16)
.L_16:
        /*003c*/ 	.word	0x00000000
        /*0040*/ 	.short	0x0003
        /*0042*/ 	.short	0x0018
        /*0044*/ 	.byte	0x00, 0xf4, 0x21, 0x00


	//----- nvinfo : EIATTR_KPARAM_INFO
	.align		4
.L_17:
        /*0048*/ 	.byte	0x04, 0x17
        /*004a*/ 	.short	(.L_19 - .L_18)
.L_18:
        /*004c*/ 	.word	0x00000000
        /*0050*/ 	.short	0x0002
        /*0052*/ 	.short	0x0010
        /*0054*/ 	.byte	0x00, 0xf4, 0x21, 0x00


	//----- nvinfo : EIATTR_KPARAM_INFO
	.align		4
.L_19:
        /*0058*/ 	.byte	0x04, 0x17
        /*005a*/ 	.short	(.L_21 - .L_20)
.L_20:
        /*005c*/ 	.word	0x00000000
        /*0060*/ 	.short	0x0001
        /*0062*/ 	.short	0x0008
        /*0064*/ 	.byte	0x00, 0xf4, 0x21, 0x00


	//----- nvinfo : EIATTR_KPARAM_INFO
	.align		4
.L_21:
        /*0068*/ 	.byte	0x04, 0x17
        /*006a*/ 	.short	(.L_23 - .L_22)
.L_22:
        /*006c*/ 	.word	0x00000000
        /*0070*/ 	.short	0x0000
        /*0072*/ 	.short	0x0000
        /*0074*/ 	.byte	0x00, 0xf4, 0x21, 0x00


	//----- nvinfo : EIATTR_SPARSE_MMA_MASK
	.align		4
.L_23:
        /*0078*/ 	.byte	0x03, 0x50
        /*007a*/ 	.short	0x0000


	//----- nvinfo : EIATTR_MAXREG_COUNT
	.align		4
        /*007c*/ 	.byte	0x03, 0x1b
        /*007e*/ 	.short	0x00ff


	//----- nvinfo : EIATTR_EXIT_INSTR_OFFSETS
	.align		4
        /*0080*/ 	.byte	0x04, 0x1c
        /*0082*/ 	.short	(.L_25 - .L_24)


	//   ....[0]....
.L_24:
        /*0084*/ 	.word	0x00000640


	//----- nvinfo : EIATTR_REQNTID
	.align		4
.L_25:
        /*0088*/ 	.byte	0x04, 0x10
        /*008a*/ 	.short	(.L_27 - .L_26)
.L_26:
        /*008c*/ 	.word	0x00000080
        /*0090*/ 	.word	0x00000001
        /*0094*/ 	.word	0x00000001


	//----- nvinfo : EIATTR_CBANK_PARAM_SIZE
	.align		4
.L_27:
        /*0098*/ 	.byte	0x03, 0x19
        /*009a*/ 	.short	0x0034


	//----- nvinfo : EIATTR_PARAM_CBANK
	.align		4
        /*009c*/ 	.byte	0x04, 0x0a
        /*009e*/ 	.short	(.L_29 - .L_28)
	.align		4
.L_28:
        /*00a0*/ 	.word	index@(.nv.constant0.triton_poi_fused_native_group_norm_silu_18)
        /*00a4*/ 	.short	0x0210
        /*00a6*/ 	.short	0x0034


	//----- nvinfo : EIATTR_SW_WAR
	.align		4
.L_29:
        /*00a8*/ 	.byte	0x04, 0x36
        /*00aa*/ 	.short	(.L_31 - .L_30)
.L_30:
        /*00ac*/ 	.word	0x00000008
.L_31:


//--------------------- .nv.callgraph             --------------------------
	.section	.nv.callgraph,"",@"SHT_CUDA_CALLGRAPH"
	.align	4
	.sectionentsize	8
	.align		4
        /*0000*/ 	.word	0x00000000
	.align		4
        /*0004*/ 	.word	0xffffffff
	.align		4
        /*0008*/ 	.word	0x00000000
	.align		4
        /*000c*/ 	.word	0xfffffffe
	.align		4
        /*0010*/ 	.word	0x00000000
	.align		4
        /*0014*/ 	.word	0xfffffffd
	.align		4
        /*0018*/ 	.word	0x00000000
	.align		4
        /*001c*/ 	.word	0xfffffffc


//--------------------- .text.triton_poi_fused_native_group_norm_silu_18 --------------------------
	.section	.text.triton_poi_fused_native_group_norm_silu_18,"ax",@progbits
	.align	128
        .global         triton_poi_fused_native_group_norm_silu_18
        .type           triton_poi_fused_native_group_norm_silu_18,@function
        .size           triton_poi_fused_native_group_norm_silu_18,(.L_x_1 - triton_poi_fused_native_group_norm_silu_18)
        .other          triton_poi_fused_native_group_norm_silu_18,@"STO_CUDA_ENTRY STV_DEFAULT"
triton_poi_fused_native_group_norm_silu_18:
.text.triton_poi_fused_native_group_norm_silu_18:
[----:B------:R-:W-:Y:S01]  /*0000*/  LDC R1, c[0x0][0x28] ;  /* 0x00000a00ff017b82 */ /* 0x000fe20000000800 */
[----:B------:R-:W1:Y:S07]  /*0010*/  S2R R0, SR_TID.X ;  /* 0x0000000000007919 */ /* 0x000e6e0000002100 */
[----:B------:R-:W2:Y:S01]  /*0020*/  LDC.64 R10, c[0x0][0x220] ;  /* 0x00008800ff0a7b82 */ /* 0x000ea20000000a00 */
[----:B------:R-:W-:Y:S01]  /*0030*/  ULDC.64 UR4, c[0x0][0x208] ;  /* 0x0000820000047ab9 */ /* 0x000fe20000000a00 */
[----:B------:R-:W3:Y:S06]  /*0040*/  S2R R3, SR_CTAID.X ;  /* 0x0000000000037919 */ /* 0x000eec0000002500 */
[----:B------:R-:W4:Y:S08]  /*0050*/  LDC.64 R6, c[0x0][0x218] ;  /* 0x00008600ff067b82 */ /* 0x000f300000000a00 */
[----:B------:R-:W5:Y:S08]  /*0060*/  LDC.64 R4, c[0x0][0x228] ;  /* 0x00008a00ff047b82 */ /* 0x000f700000000a00 */
[----:B------:R-:W5:Y:S01]  /*0070*/  LDC.64 R8, c[0x0][0x230] ;  /* 0x00008c00ff087b82 */ /* 0x000f620000000a00 */
[----:B-1----:R-:W-:-:S04]  /*0080*/  SHF.L.U32 R0, R0, 0x2, RZ ;  /* 0x0000000200007819 */ /* 0x002fc800000006ff */
[----:B------:R-:W-:Y:S02]  /*0090*/  LOP3.LUT R0, R0, 0x1fc, RZ, 0xc0, !PT ;  /* 0x000001fc00007812 */ /* 0x000fe400078ec0ff */
[----:B---3--:R-:W-:Y:S02]  /*00a0*/  SHF.R.S32.HI R13, RZ, 0x16, R3 ;  /* 0x00000016ff0d7819 */ /* 0x008fe40000011403 */
[----:B------:R-:W-:Y:S02]  /*00b0*/  LEA R0, R3, R0, 0x9 ;  /* 0x0000000003007211 */ /* 0x000fe400078e48ff */
[----:B------:R-:W-:Y:S01]  /*00c0*/  SGXT R13, R13, 0x1 ;  /* 0x000000010d0d781a */ /* 0x000fe20000000200 */
[----:B------:R-:W1:Y:S02]  /*00d0*/  LDC.64 R2, c[0x0][0x238] ;  /* 0x00008e00ff027b82 */ /* 0x000e640000000a00 */
[----:B----4-:R-:W-:Y:S01]  /*00e0*/  IMAD.WIDE R6, R0, 0x4, R6 ;  /* 0x0000000400067825 */ /* 0x010fe200078e0206 */
[----:B------:R-:W-:-:S02]  /*00f0*/  LEA.HI R12, R13, R0, RZ, 0x6 ;  /* 0x000000000d0c7211 */ /* 0x000fc400078f30ff */
[----:B------:R-:W-:Y:S02]  /*0100*/  LEA.HI R14, R13, R0, RZ, 0x9 ;  /* 0x000000000d0e7211 */ /* 0x000fe400078f48ff */
[--C-:B------:R-:W-:Y:S02]  /*0110*/  SHF.R.S32.HI R13, RZ, 0x6, R12.reuse ;  /* 0x00000006ff0d7819 */ /* 0x100fe4000001140c */
[----:B------:R-:W-:Y:S02]  /*0120*/  SHF.R.S32.HI R12, RZ, 0x1f, R12 ;  /* 0x0000001fff0c7819 */ /* 0x000fe4000001140c */
[----:B------:R-:W-:Y:S02]  /*0130*/  SHF.R.S32.HI R17, RZ, 0x9, R14 ;  /* 0x00000009ff117819 */ /* 0x000fe4000001140e */
[----:B------:R-:W-:-:S03]  /*0140*/  LEA.HI R12, R12, R13, RZ, 0x8 ;  /* 0x0000000d0c0c7211 */ /* 0x000fc600078f40ff */
[----:B--2---:R-:W-:Y:S01]  /*0150*/  IMAD.WIDE R10, R17, 0x4, R10 ;  /* 0x00000004110a7825 */ /* 0x004fe200078e020a */
[----:B------:R-:W-:-:S04]  /*0160*/  LOP3.LUT R12, R12, 0xffffff00, RZ, 0xc0, !PT ;  /* 0xffffff000c0c7812 */ /* 0x000fc800078ec0ff */
[----:B------:R-:W-:Y:S01]  /*0170*/  IADD3 R15, R13, -R12, RZ ;  /* 0x8000000c0d0f7210 */ /* 0x000fe20007ffe0ff */
[----:B-----5:R-:W-:Y:S01]  /*0180*/  IMAD.WIDE R12, R17, 0x4, R4 ;  /* 0x00000004110c7825 */ /* 0x020fe200078e0204 */
[----:B------:R-:W2:Y:S03]  /*0190*/  LDG.E.EL R10, desc[UR4][R10.64] ;  /* 0x000000040a0a7981 */ /* 0x000ea6000c2e1900 */
[C---:B0-----:R-:W-:Y:S01]  /*01a0*/  IMAD.WIDE R8, R15.reuse, 0x4, R8 ;  /* 0x000000040f087825 */ /* 0x041fe200078e0208 */
[----:B------:R-:W2:Y:S03]  /*01b0*/  LDG.E.128 R4, desc[UR4][R6.64] ;  /* 0x0000000406047981 */ /* 0x000ea6000c1e1d00 */
[----:B-1----:R-:W-:Y:S01]  /*01c0*/  IMAD.WIDE R14, R15, 0x4, R2 ;  /* 0x000000040f0e7825 */ /* 0x002fe200078e0202 */
[----:B------:R-:W3:Y:S04]  /*01d0*/  LDG.E.EL R12, desc[UR4][R12.64] ;  /* 0x000000040c0c7981 */ /* 0x000ee8000c2e1900 */
[----:B------:R-:W4:Y:S04]  /*01e0*/  LDG.E.EL R8, desc[UR4][R8.64] ;  /* 0x0000000408087981 */ /* 0x000f28000c2e1900 */
[----:B------:R-:W4:Y:S01]  /*01f0*/  LDG.E.EL R15, desc[UR4][R14.64] ;  /* 0x000000040e0f7981 */ /* 0x000f22000c2e1900 */
[----:B------:R-:W-:Y:S01]  /*0200*/  HFMA2.MMA R16, -RZ, RZ, 1.625, 0 ;  /* 0x3e800000ff107435 */ /* 0x000fe200000001ff */
[--C-:B--2---:R-:W-:Y:S01]  /*0210*/  FADD R3, R4, -R10.reuse ;  /* 0x8000000a04037221 */ /* 0x104fe20000000000 */
[--C-:B------:R-:W-:Y:S01]  /*0220*/  FADD R5, R5, -R10.reuse ;  /* 0x8000000a05057221 */ /* 0x100fe20000000000 */
[----:B------:R-:W-:-:S02]  /*0230*/  FADD R7, R7, -R10 ;  /* 0x8000000a07077221 */ /* 0x000fc40000000000 */
[----:B---3--:R-:W-:Y:S01]  /*0240*/  FMUL R2, R12, R3 ;  /* 0x000000030c027220 */ /* 0x008fe20000400000 */
[----:B------:R-:W-:Y:S01]  /*0250*/  FADD R3, R6, -R10 ;  /* 0x8000000a06037221 */ /* 0x000fe20000000000 */
[----:B------:R-:W-:-:S03]  /*0260*/  FMUL R5, R12, R5 ;  /* 0x000000050c057220 */ /* 0x000fc60000400000 */
[C---:B------:R-:W-:Y:S01]  /*0270*/  FMUL R4, R12.reuse, R3 ;  /* 0x000000030c047220 */ /* 0x040fe20000400000 */
[----:B------:R-:W-:Y:S01]  /*0280*/  FMUL R12, R12, R7 ;  /* 0x000000070c0c7220 */ /* 0x000fe20000400000 */
[C-C-:B----4-:R-:W-:Y:S01]  /*0290*/  FFMA R2, R8.reuse, R2, R15.reuse ;  /* 0x0000000208027223 */ /* 0x150fe2000000000f */
[C-C-:B------:R-:W-:Y:S01]  /*02a0*/  FFMA R3, R8.reuse, R5, R15.reuse ;  /* 0x0000000508037223 */ /* 0x140fe2000000000f */
[C-C-:B------:R-:W-:Y:S01]  /*02b0*/  FFMA R4, R8.reuse, R4, R15.reuse ;  /* 0x0000000408047223 */ /* 0x140fe2000000000f */
[----:B------:R-:W-:Y:S01]  /*02c0*/  FFMA R5, R8, R12, R15 ;  /* 0x0000000c08057223 */ /* 0x000fe2000000000f */
[----:B------:R-:W-:Y:S02]  /*02d0*/  FADD R6, RZ, -R2 ;  /* 0x80000002ff067221 */ /* 0x000fe40000000000 */
[----:B------:R-:W-:Y:S02]  /*02e0*/  FADD R7, RZ, -R4 ;  /* 0x80000004ff077221 */ /* 0x000fe40000000000 */
[----:B------:R-:W-:Y:S01]  /*02f0*/  FMUL R9, R6, 1.4426950216293334961 ;  /* 0x3fb8aa3b06097820 */ /* 0x000fe20000400000 */
[----:B------:R-:W-:Y:S01]  /*0300*/  FADD R6, RZ, -R3 ;  /* 0x80000003ff067221 */ /* 0x000fe20000000000 */
[----:B------:R-:W-:-:S03]  /*0310*/  FMUL R10, R7, 1.4426950216293334961 ;  /* 0x3fb8aa3b070a7820 */ /* 0x000fc60000400000 */
[----:B------:R-:W-:Y:S01]  /*0320*/  FMUL R8, R6, 1.4426950216293334961 ;  /* 0x3fb8aa3b06087820 */ /* 0x000fe20000400000 */
[----:B------:R-:W-:Y:S01]  /*0330*/  FADD R6, RZ, -R5 ;  /* 0x80000005ff067221 */ /* 0x000fe20000000000 */
[----:B------:R-:W-:Y:S02]  /*0340*/  FSETP.GEU.AND P0, PT, R9, -126, PT ;  /* 0xc2fc00000900780b */ /* 0x000fe40003f0e000 */
[----:B------:R-:W-:Y:S01]  /*0350*/  FSETP.GEU.AND P1, PT, R10, -126, PT ;  /* 0xc2fc00000a00780b */ /* 0x000fe20003f2e000 */
[----:B------:R-:W-:Y:S01]  /*0360*/  FMUL R12, R6, 1.4426950216293334961 ;  /* 0x3fb8aa3b060c7820 */ /* 0x000fe20000400000 */
[----:B------:R-:W-:-:S04]  /*0370*/  FSETP.GEU.AND P3, PT, R8, -126, PT ;  /* 0xc2fc00000800780b */ /* 0x000fc80003f6e000 */
[----:B------:R-:W-:-:S05]  /*0380*/  FSETP.GEU.AND P2, PT, R12, -126, PT ;  /* 0xc2fc00000c00780b */ /* 0x000fca0003f4e000 */
[----:B------:R-:W-:Y:S02]  /*0390*/  @!P0 FMUL R9, R9, 0.5 ;  /* 0x3f00000009098820 */ /* 0x000fe40000400000 */
[----:B------:R-:W-:Y:S02]  /*03a0*/  @!P1 FMUL R10, R10, 0.5 ;  /* 0x3f0000000a0a9820 */ /* 0x000fe40000400000 */
[----:B------:R-:W-:Y:S01]  /*03b0*/  @!P3 FMUL R8, R8, 0.5 ;  /* 0x3f0000000808b820 */ /* 0x000fe20000400000 */
[----:B------:R-:W0:Y:S03]  /*03c0*/  MUFU.EX2 R6, R9 ;  /* 0x0000000900067308 */ /* 0x000e260000000800 */
[----:B------:R-:W-:-:S05]  /*03d0*/  @!P2 FMUL R12, R12, 0.5 ;  /* 0x3f0000000c0ca820 */ /* 0x000fca0000400000 */
[----:B------:R-:W1:Y:S01]  /*03e0*/  MUFU.EX2 R7, R8 ;  /* 0x0000000800077308 */ /* 0x000e620000000800 */
[----:B0-----:R-:W-:-:S07]  /*03f0*/  @!P0 FMUL R6, R6, R6 ;  /* 0x0000000606068220 */ /* 0x001fce0000400000 */
[----:B------:R-:W0:Y:S01]  /*0400*/  MUFU.EX2 R11, R10 ;  /* 0x0000000a000b7308 */ /* 0x000e220000000800 */
[----:B------:R-:W-:Y:S01]  /*0410*/  FADD R14, R6, 1 ;  /* 0x3f800000060e7421 */ /* 0x000fe20000000000 */
[----:B-1----:R-:W-:-:S06]  /*0420*/  @!P3 FMUL R7, R7, R7 ;  /* 0x000000070707b220 */ /* 0x002fcc0000400000 */
[----:B------:R-:W1:Y:S01]  /*0430*/  MUFU.EX2 R13, R12 ;  /* 0x0000000c000d7308 */ /* 0x000e620000000800 */
[----:B------:R-:W-:Y:S01]  /*0440*/  FSETP.GT.AND P0, PT, R14, 8.50705917302346158658e+37, PT ;  /* 0x7e8000000e00780b */ /* 0x000fe20003f04000 */
[----:B------:R-:W-:Y:S02]  /*0450*/  FADD R9, R7, 1 ;  /* 0x3f80000007097421 */ /* 0x000fe40000000000 */
[----:B------:R-:W2:Y:S01]  /*0460*/  LDC.64 R6, c[0x0][0x210] ;  /* 0x00008400ff067b82 */ /* 0x000ea20000000a00 */
[----:B------:R-:W-:Y:S01]  /*0470*/  FSEL R15, R16, 1, P0 ;  /* 0x3f800000100f7808 */ /* 0x000fe20000000000 */
[----:B0-----:R-:W-:Y:S01]  /*0480*/  @!P1 FMUL R11, R11, R11 ;  /* 0x0000000b0b0b9220 */ /* 0x001fe20000400000 */
[----:B------:R-:W-:-:S03]  /*0490*/  FSETP.GT.AND P1, PT, R9, 8.50705917302346158658e+37, PT ;  /* 0x7e8000000900780b */ /* 0x000fc60003f24000 */
[----:B------:R-:W-:Y:S01]  /*04a0*/  FADD R11, R11, 1 ;  /* 0x3f8000000b0b7421 */ /* 0x000fe20000000000 */
[----:B------:R-:W-:-:S03]  /*04b0*/  FSEL R8, R16, 1, P1 ;  /* 0x3f80000010087808 */ /* 0x000fc60000800000 */
[----:B------:R-:W-:Y:S01]  /*04c0*/  @P0 FMUL R14, R14, 0.25 ;  /* 0x3e8000000e0e0820 */ /* 0x000fe20000400000 */
[----:B-1----:R-:W-:Y:S01]  /*04d0*/  @!P2 FMUL R13, R13, R13 ;  /* 0x0000000d0d0da220 */ /* 0x002fe20000400000 */
[----:B------:R-:W-:-:S03]  /*04e0*/  FSETP.GT.AND P2, PT, R11, 8.50705917302346158658e+37, PT ;  /* 0x7e8000000b00780b */ /* 0x000fc60003f44000 */
[----:B------:R-:W-:Y:S01]  /*04f0*/  FADD R13, R13, 1 ;  /* 0x3f8000000d0d7421 */ /* 0x000fe20000000000 */
[----:B------:R-:W0:Y:S01]  /*0500*/  MUFU.RCP R14, R14 ;  /* 0x0000000e000e7308 */ /* 0x000e220000001000 */
[----:B------:R-:W-:Y:S01]  /*0510*/  @P1 FMUL R9, R9, 0.25 ;  /* 0x3e80000009091820 */ /* 0x000fe20000400000 */
[----:B------:R-:W-:Y:S02]  /*0520*/  FSEL R12, R16, 1, P2 ;  /* 0x3f800000100c7808 */ /* 0x000fe40001000000 */
[----:B------:R-:W-:-:S04]  /*0530*/  FSETP.GT.AND P3, PT, R13, 8.50705917302346158658e+37, PT ;  /* 0x7e8000000d00780b */ /* 0x000fc80003f64000 */
[----:B------:R-:W1:Y:S01]  /*0540*/  MUFU.RCP R9, R9 ;  /* 0x0000000900097308 */ /* 0x000e620000001000 */
[----:B------:R-:W-:Y:S01]  /*0550*/  @P2 FMUL R11, R11, 0.25 ;  /* 0x3e8000000b0b2820 */ /* 0x000fe20000400000 */
[----:B------:R-:W-:Y:S01]  /*0560*/  FSEL R16, R16, 1, P3 ;  /* 0x3f80000010107808 */ /* 0x000fe20001800000 */
[----:B--2---:R-:W-:-:S04]  /*0570*/  IMAD.WIDE R6, R0, 0x4, R6 ;  /* 0x0000000400067825 */ /* 0x004fc800078e0206 */
[----:B0-----:R-:W-:Y:S01]  /*0580*/  FMUL R15, R14, R15 ;  /* 0x0000000f0e0f7220 */ /* 0x001fe20000400000 */
[----:B------:R-:W0:Y:S01]  /*0590*/  MUFU.RCP R11, R11 ;  /* 0x0000000b000b7308 */ /* 0x000e220000001000 */
[----:B------:R-:W-:Y:S01]  /*05a0*/  @P3 FMUL R13, R13, 0.25 ;  /* 0x3e8000000d0d3820 */ /* 0x000fe20000400000 */
[----:B-1----:R-:W-:-:S06]  /*05b0*/  FMUL R10, R9, R8 ;  /* 0x00000008090a7220 */ /* 0x002fcc0000400000 */
[----:B------:R-:W1:Y:S01]  /*05c0*/  MUFU.RCP R13, R13 ;  /* 0x0000000d000d7308 */ /* 0x000e620000001000 */
[----:B------:R-:W-:Y:S01]  /*05d0*/  FMUL R8, R2, R15 ;  /* 0x0000000f02087220 */ /* 0x000fe20000400000 */
[----:B------:R-:W-:Y:S01]  /*05e0*/  FMUL R9, R3, R10 ;  /* 0x0000000a03097220 */ /* 0x000fe20000400000 */
[----:B0-----:R-:W-:-:S04]  /*05f0*/  FMUL R17, R11, R12 ;  /* 0x0000000c0b117220 */ /* 0x001fc80000400000 */
[----:B------:R-:W-:Y:S01]  /*0600*/  FMUL R10, R4, R17 ;  /* 0x00000011040a7220 */ /* 0x000fe20000400000 */
[----:B-1----:R-:W-:-:S04]  /*0610*/  FMUL R16, R13, R16 ;  /* 0x000000100d107220 */ /* 0x002fc80000400000 */
[----:B------:R-:W-:-:S05]  /*0620*/  FMUL R11, R5, R16 ;  /* 0x00000010050b7220 */ /* 0x000fca0000400000 */
[----:B------:R-:W-:Y:S01]  /*0630*/  STG.E.128 desc[UR4][R6.64], R8 ;  /* 0x0000000806007986 */ /* 0x000fe2000c101d04 */
[----:B------:R-:W-:Y:S05]  /*0640*/  EXIT ;  /* 0x000000000000794d */ /* 0x000fea0003800000 */
.L_x_0:
[----:B------:R-:W-:-:S00]  /*0650*/  BRA `(.L_x_0) ;  /* 0xfffffffc00fc7947 */ /* 0x000fc0000383ffff */
[----:B------:R-:W-:-:S00]  /*0660*/  NOP ;  /* 0x0000000000007918 */ /* 0x000fc00000000000 */
        /* <DEDUP_REMOVED lines=9> */
.L_x_1:


//--------------------- .nv.constant0.triton_poi_fused_native_group_norm_silu_18 --------------------------
	.section	.nv.constant0.triton_poi_fused_native_group_norm_silu_18,"a",@progbits
	.sectionflags	@""
	.align	4
.nv.constant0.triton_poi_fused_native_group_norm_silu_18:
	.zero		580
